//
// Generated by NVIDIA NVVM Compiler
//
// Compiler Build ID: CL-36424714
// Cuda compilation tools, release 13.0, V13.0.88
// Based on NVVM 20.0.0
//

.version 9.0
.target sm_100
.address_size 64

	// .globl	default_function_kernel

.visible .entry default_function_kernel(
	.param .u64 .ptr .align 1 default_function_kernel_param_0,
	.param .u64 .ptr .align 1 default_function_kernel_param_1,
	.param .u64 .ptr .align 1 default_function_kernel_param_2,
	.param .u64 .ptr .align 1 default_function_kernel_param_3
)
.maxntid 60
{
	.reg .b16 	%rs<7>;
	.reg .b32 	%r<14>;
	.reg .b32 	%f<5>;
	.reg .b64 	%rd<15>;

	ld.param.u64 	%rd1, [default_function_kernel_param_0];
	ld.param.u64 	%rd2, [default_function_kernel_param_1];
	ld.param.u64 	%rd3, [default_function_kernel_param_2];
	ld.param.u64 	%rd4, [default_function_kernel_param_3];
	cvta.to.global.u64 	%rd5, %rd2;
	cvta.to.global.u64 	%rd6, %rd3;
	cvta.to.global.u64 	%rd7, %rd1;
	cvta.to.global.u64 	%rd8, %rd4;
	mov.u32 	%r1, %ctaid.x;
	mov.u32 	%r2, %tid.x;
	mad.lo.s32 	%r3, %r1, 60, %r2;
	mul.wide.u32 	%rd9, %r3, 4;
	add.s64 	%rd10, %rd8, %rd9;
	ld.global.nc.f32 	%f1, [%rd10];
	cvt.u16.u32 	%rs1, %r2;
	mul.lo.s16 	%rs2, %rs1, 13;
	shr.u16 	%rs3, %rs2, 8;
	cvt.u32.u16 	%r4, %rs3;
	mad.lo.s32 	%r5, %r1, 3, %r4;
	mul.hi.u32 	%r6, %r5, 1491936009;
	sub.s32 	%r7, %r5, %r6;
	shr.u32 	%r8, %r7, 1;
	add.s32 	%r9, %r8, %r6;
	shr.u32 	%r10, %r9, 6;
	mul.lo.s32 	%r11, %r10, 95;
	sub.s32 	%r12, %r5, %r11;
	cvt.u16.u32 	%rs4, %r12;
	mul.lo.s16 	%rs5, %rs4, 27;
	shr.u16 	%rs6, %rs5, 9;
	cvt.u32.u16 	%r13, %rs6;
	mul.wide.u32 	%rd11, %r13, 4;
	add.s64 	%rd12, %rd7, %rd11;
	ld.global.nc.f32 	%f2, [%rd12];
	add.s64 	%rd13, %rd6, %rd11;
	ld.global.nc.f32 	%f3, [%rd13];
	fma.rn.f32 	%f4, %f1, %f2, %f3;
	add.s64 	%rd14, %rd5, %rd9;
	st.global.f32 	[%rd14], %f4;
	ret;

}


// ===== COMPILED SASS (sm_100) =====

	.target	sm_100

	.elftype	@"ET_EXEC"


//--------------------- .note.nv.tkinfo           --------------------------
	.section	.note.nv.tkinfo,"",@"SHT_NOTE"
	.sectionflags	@"SHF_NOTE_NV_TKINFO"
	.tkinfo
        /*0018*/ 	.word	0x00000002
        /*0030*/ 	.string	""
        /*0030*/ 	.string	"ptxas"
        /*0030*/ 	.string	"Cuda compilation tools, release 13.0, V13.0.88"
        /*0030*/ 	.string	"Build cuda_13.0.r13.0/compiler.36424714_0"
        /*0030*/ 	.string	"-arch sm_100 -m 64 "



//--------------------- .note.nv.cuinfo           --------------------------
	.section	.note.nv.cuinfo,"",@"SHT_NOTE"
	.sectionflags	@"SHF_NOTE_NV_CUINFO"
        /*0018*/ 	.short	0x0002
        /*001a*/ 	.short	0x0064
        /*001c*/ 	.short	0x0082
	.zero		2


//--------------------- .nv.info                  --------------------------
	.section	.nv.info,"",@"SHT_CUDA_INFO"
	.align	4


	//----- nvinfo : EIATTR_REGCOUNT
	.align		4
        /*0000*/ 	.byte	0x04, 0x2f
        /*0002*/ 	.short	(.L_1 - .L_0)
	.align		4
.L_0:
        /*0004*/ 	.word	index@(default_function_kernel)
        /*0008*/ 	.word	0x0000000e


	//----- nvinfo : EIATTR_FRAME_SIZE
	.align		4
.L_1:
        /*000c*/ 	.byte	0x04, 0x11
        /*000e*/ 	.short	(.L_3 - .L_2)
	.align		4
.L_2:
        /*0010*/ 	.word	index@(default_function_kernel)
        /*0014*/ 	.word	0x00000000


	//----- nvinfo : EIATTR_MIN_STACK_SIZE
	.align		4
.L_3:
        /*0018*/ 	.byte	0x04, 0x12
        /*001a*/ 	.short	(.L_5 - .L_4)
	.align		4
.L_4:
        /*001c*/ 	.word	index@(default_function_kernel)
        /*0020*/ 	.word	0x00000000
.L_5:


//--------------------- .nv.compat                --------------------------
	.section	.nv.compat,"",@"SHT_CUDA_COMPAT_INFO"
	.align	4
        /*0000*/ 	.byte	0x02, 0x09, 0x00, 0x00, 0x02, 0x02, 0x01, 0x00, 0x02, 0x05, 0x05, 0x00, 0x03, 0x07, 0x01, 0x01
        /*0010*/ 	.byte	0x02, 0x03, 0x00, 0x00, 0x02, 0x06, 0x01, 0x00, 0x04, 0x0b, 0x08, 0x00, 0x09, 0x00, 0x00, 0x00
        /*0020*/ 	.byte	0x00, 0x00, 0x00, 0x00


//--------------------- .nv.info.default_function_kernel --------------------------
	.section	.nv.info.default_function_kernel,"",@"SHT_CUDA_INFO"
	.sectionflags	@""
	.align	4


	//----- nvinfo : EIATTR_CUDA_API_VERSION
	.align		4
        /*0000*/ 	.byte	0x04, 0x37
        /*0002*/ 	.short	(.L_7 - .L_6)
.L_6:
        /*0004*/ 	.word	0x00000082


	//----- nvinfo : EIATTR_KPARAM_INFO
	.align		4
.L_7:
        /*0008*/ 	.byte	0x04, 0x17
        /*000a*/ 	.short	(.L_9 - .L_8)
.L_8:
        /*000c*/ 	.word	0x00000000
        /*0010*/ 	.short	0x0003
        /*0012*/ 	.short	0x0018
        /*0014*/ 	.byte	0x00, 0xf5, 0x21, 0x00


	//----- nvinfo : EIATTR_KPARAM_INFO
	.align		4
.L_9:
        /*0018*/ 	.byte	0x04, 0x17
        /*001a*/ 	.short	(.L_11 - .L_10)
.L_10:
        /*001c*/ 	.word	0x00000000
        /*0020*/ 	.short	0x0002
        /*0022*/ 	.short	0x0010
        /*0024*/ 	.byte	0x00, 0xf5, 0x21, 0x00


	//----- nvinfo : EIATTR_KPARAM_INFO
	.align		4
.L_11:
        /*0028*/ 	.byte	0x04, 0x17
        /*002a*/ 	.short	(.L_13 - .L_12)
.L_12:
        /*002c*/ 	.word	0x00000000
        /*0030*/ 	.short	0x0001
        /*0032*/ 	.short	0x0008
        /*0034*/ 	.byte	0x00, 0xf5, 0x21, 0x00


	//----- nvinfo : EIATTR_KPARAM_INFO
	.align		4
.L_13:
        /*0038*/ 	.byte	0x04, 0x17
        /*003a*/ 	.short	(.L_15 - .L_14)
.L_14:
        /*003c*/ 	.word	0x00000000
        /*0040*/ 	.short	0x0000
        /*0042*/ 	.short	0x0000
        /*0044*/ 	.byte	0x00, 0xf5, 0x21, 0x00


	//----- nvinfo : EIATTR_SPARSE_MMA_MASK
	.align		4
.L_15:
        /*0048*/ 	.byte	0x03, 0x50
        /*004a*/ 	.short	0x0000


	//----- nvinfo : EIATTR_MAXREG_COUNT
	.align		4
        /*004c*/ 	.byte	0x03, 0x1b
        /*004e*/ 	.short	0x00ff


	//----- nvinfo : EIATTR_MERCURY_ISA_VERSION
	.align		4
        /*0050*/ 	.byte	0x03, 0x5f
        /*0052*/ 	.short	0x0101


	//----- nvinfo : EIATTR_VRC_CTA_INIT_COUNT
	.align		4
        /*0054*/ 	.byte	0x02, 0x4a
	.zero		1
	.zero		1


	//----- nvinfo : EIATTR_EXIT_INSTR_OFFSETS
	.align		4
        /*0058*/ 	.byte	0x04, 0x1c
        /*005a*/ 	.short	(.L_17 - .L_16)


	//   ....[0]....
.L_16:
        /*005c*/ 	.word	0x00000220


	//----- nvinfo : EIATTR_MAX_THREADS
	.align		4
.L_17:
        /*0060*/ 	.byte	0x04, 0x05
        /*0062*/ 	.short	(.L_19 - .L_18)
.L_18:
        /*0064*/ 	.word	0x0000003c
        /*0068*/ 	.word	0x00000001
        /*006c*/ 	.word	0x00000001


	//----- nvinfo : EIATTR_CBANK_PARAM_SIZE
	.align		4
.L_19:
        /*0070*/ 	.byte	0x03, 0x19
        /*0072*/ 	.short	0x0020


	//----- nvinfo : EIATTR_PARAM_CBANK
	.align		4
        /*0074*/ 	.byte	0x04, 0x0a
        /*0076*/ 	.short	(.L_21 - .L_20)
	.align		4
.L_20:
        /*0078*/ 	.word	index@(.nv.constant0.default_function_kernel)
        /*007c*/ 	.short	0x0380
        /*007e*/ 	.short	0x0020


	//----- nvinfo : EIATTR_SW_WAR
	.align		4
.L_21:
        /*0080*/ 	.byte	0x04, 0x36
        /*0082*/ 	.short	(.L_23 - .L_22)
.L_22:
        /*0084*/ 	.word	0x00000008
.L_23:


//--------------------- .nv.callgraph             --------------------------
	.section	.nv.callgraph,"",@"SHT_CUDA_CALLGRAPH"
	.align	4
	.sectionentsize	8
	.align		4
        /*0000*/ 	.word	0x00000000
	.align		4
        /*0004*/ 	.word	0xffffffff
	.align		4
        /*0008*/ 	.word	0x00000000
	.align		4
        /*000c*/ 	.word	0xfffffffe
	.align		4
        /*0010*/ 	.word	0x00000000
	.align		4
        /*0014*/ 	.word	0xfffffffd
	.align		4
        /*0018*/ 	.word	0x00000000
	.align		4
        /*001c*/ 	.word	0xfffffffc


//--------------------- .text.default_function_kernel --------------------------
	.section	.text.default_function_kernel,"ax",@progbits
	.align	128
        .global         default_function_kernel
        .type           default_function_kernel,@function
        .size           default_function_kernel,(.L_x_1 - default_function_kernel)
        .other          default_function_kernel,@"STO_CUDA_ENTRY STV_DEFAULT"
default_function_kernel:
.text.default_function_kernel:
[----:B------:R-:W-:Y:S01]  /*0000*/  LDC R1, c[0x0][0x37c] ;  /* 0x0000df00ff017b82 */ /* 0x000fe20000000800 */
[----:B------:R-:W0:Y:S07]  /*0010*/  S2R R8, SR_TID.X ;  /* 0x0000000000087919 */ /* 0x000e2e0000002100 */
[----:B------:R-:W1:Y:S01]  /*0020*/  LDC.64 R4, c[0x0][0x380] ;  /* 0x0000e000ff047b82 */ /* 0x000e620000000a00 */
[----:B------:R-:W2:Y:S01]  /*0030*/  LDCU.64 UR4, c[0x0][0x358] ;  /* 0x00006b00ff0477ac */ /* 0x000ea20008000a00 */
[----:B------:R-:W3:Y:S06]  /*0040*/  S2R R11, SR_CTAID.X ;  /* 0x00000000000b7919 */ /* 0x000eec0000002500 */
[----:B------:R-:W4:Y:S01]  /*0050*/  LDC.64 R6, c[0x0][0x390] ;  /* 0x0000e400ff067b82 */ /* 0x000f220000000a00 */
[----:B0-----:R-:W-:-:S05]  /*0060*/  PRMT R0, R8, 0x9910, RZ ;  /* 0x0000991008007816 */ /* 0x001fca00000000ff */
[----:B------:R-:W-:-:S05]  /*0070*/  IMAD R0, R0, 0xd, RZ ;  /* 0x0000000d00007824 */ /* 0x000fca00078e02ff */
[----:B------:R-:W-:-:S04]  /*0080*/  LOP3.LUT R0, R0, 0xffff, RZ, 0xc0, !PT ;  /* 0x0000ffff00007812 */ /* 0x000fc800078ec0ff */
[----:B------:R-:W-:-:S04]  /*0090*/  SHF.R.U32.HI R0, RZ, 0x8, R0 ;  /* 0x00000008ff007819 */ /* 0x000fc80000011600 */
[----:B------:R-:W-:-:S05]  /*00a0*/  LOP3.LUT R0, R0, 0xffff, RZ, 0xc0, !PT ;  /* 0x0000ffff00007812 */ /* 0x000fca00078ec0ff */
[C---:B---3--:R-:W-:Y:S02]  /*00b0*/  IMAD R0, R11.reuse, 0x3, R0 ;  /* 0x000000030b007824 */ /* 0x048fe400078e0200 */
[----:B------:R-:W-:Y:S02]  /*00c0*/  IMAD R11, R11, 0x3c, R8 ;  /* 0x0000003c0b0b7824 */ /* 0x000fe400078e0208 */
[----:B------:R-:W-:-:S05]  /*00d0*/  IMAD.HI.U32 R3, R0, 0x58ed2309, RZ ;  /* 0x58ed230900037827 */ /* 0x000fca00078e00ff */
[----:B------:R-:W-:-:S04]  /*00e0*/  IADD3 R2, PT, PT, R0, -R3, RZ ;  /* 0x8000000300027210 */ /* 0x000fc80007ffe0ff */
[----:B------:R-:W-:-:S04]  /*00f0*/  LEA.HI R2, R2, R3, RZ, 0x1f ;  /* 0x0000000302027211 */ /* 0x000fc800078ff8ff */
[----:B------:R-:W-:-:S05]  /*0100*/  SHF.R.U32.HI R3, RZ, 0x6, R2 ;  /* 0x00000006ff037819 */ /* 0x000fca0000011602 */
[----:B------:R-:W-:-:S05]  /*0110*/  IMAD R3, R3, -0x5f, R0 ;  /* 0xffffffa103037824 */ /* 0x000fca00078e0200 */
[----:B------:R-:W-:Y:S02]  /*0120*/  PRMT R0, R3, 0x9910, RZ ;  /* 0x0000991003007816 */ /* 0x000fe400000000ff */
[----:B------:R-:W0:Y:S03]  /*0130*/  LDC.64 R2, c[0x0][0x398] ;  /* 0x0000e600ff027b82 */ /* 0x000e260000000a00 */
[----:B------:R-:W-:-:S05]  /*0140*/  IMAD R0, R0, 0x1b, RZ ;  /* 0x0000001b00007824 */ /* 0x000fca00078e02ff */
[----:B------:R-:W-:-:S04]  /*0150*/  LOP3.LUT R0, R0, 0xffff, RZ, 0xc0, !PT ;  /* 0x0000ffff00007812 */ /* 0x000fc800078ec0ff */
[----:B------:R-:W-:-:S04]  /*0160*/  SHF.R.U32.HI R0, RZ, 0x9, R0 ;  /* 0x00000009ff007819 */ /* 0x000fc80000011600 */
[----:B------:R-:W-:-:S05]  /*0170*/  LOP3.LUT R9, R0, 0xffff, RZ, 0xc0, !PT ;  /* 0x0000ffff00097812 */ /* 0x000fca00078ec0ff */
[----:B-1----:R-:W-:-:S04]  /*0180*/  IMAD.WIDE.U32 R4, R9, 0x4, R4 ;  /* 0x0000000409047825 */ /* 0x002fc800078e0004 */
[----:B0-----:R-:W-:Y:S02]  /*0190*/  IMAD.WIDE.U32 R2, R11, 0x4, R2 ;  /* 0x000000040b027825 */ /* 0x001fe400078e0002 */
[----:B--2---:R-:W2:Y:S02]  /*01a0*/  LDG.E.CONSTANT R5, desc[UR4][R4.64] ;  /* 0x0000000404057981 */ /* 0x004ea4000c1e9900 */
[----:B----4-:R-:W-:Y:S02]  /*01b0*/  IMAD.WIDE.U32 R6, R9, 0x4, R6 ;  /* 0x0000000409067825 */ /* 0x010fe400078e0006 */
[----:B------:R-:W2:Y:S01]  /*01c0*/  LDG.E.CONSTANT R2, desc[UR4][R2.64] ;  /* 0x0000000402027981 */ /* 0x000ea2000c1e9900 */
[----:B------:R-:W0:Y:S03]  /*01d0*/  LDC.64 R8, c[0x0][0x388] ;  /* 0x0000e200ff087b82 */ /* 0x000e260000000a00 */
[----:B------:R-:W2:Y:S01]  /*01e0*/  LDG.E.CONSTANT R7, desc[UR4][R6.64] ;  /* 0x0000000406077981 */ /* 0x000ea2000c1e9900 */
[----:B0-----:R-:W-:-:S04]  /*01f0*/  IMAD.WIDE.U32 R8, R11, 0x4, R8 ;  /* 0x000000040b087825 */ /* 0x001fc800078e0008 */
[----:B--2---:R-:W-:-:S05]  /*0200*/  FFMA R11, R2, R5, R7 ;  /* 0x00000005020b7223 */ /* 0x004fca0000000007 */
[----:B------:R-:W-:Y:S01]  /*0210*/  STG.E desc[UR4][R8.64], R11 ;  /* 0x0000000b08007986 */ /* 0x000fe2000c101904 */
[----:B------:R-:W-:Y:S05]  /*0220*/  EXIT ;  /* 0x000000000000794d */ /* 0x000fea0003800000 */
.L_x_0:
[----:B------:R-:W-:-:S00]  /*0230*/  BRA `(.L_x_0) ;  /* 0xfffffffc00fc7947 */ /* 0x000fc0000383ffff */
[----:B------:R-:W-:-:S00]  /*0240*/  NOP ;  /* 0x0000000000007918 */ /* 0x000fc00000000000 */
        /* <DEDUP_REMOVED lines=11> */
.L_x_1:


//--------------------- .nv.shared.reserved.0     --------------------------
	.section	.nv.shared.reserved.0,"aw",@nobits
	.weak		__nv_reservedSMEM_offset_0_alias
	.size		__nv_reservedSMEM_offset_0_alias, 0, 64
	.other		__nv_reservedSMEM_offset_0_alias,@"STO_CUDA_RESERVED_SHARED STV_DEFAULT"
__nv_reservedSMEM_offset_0_alias:
	.zero		0
	.zero		64


//--------------------- .nv.constant0.default_function_kernel --------------------------
	.section	.nv.constant0.default_function_kernel,"a",@progbits
	.sectionflags	@""
	.align	4
.nv.constant0.default_function_kernel:
	.zero		928


//--------------------- SYMBOLS --------------------------

	.type		.nv.reservedSmem.offset0,@object
	.size		.nv.reservedSmem.offset0,0x4
